//
// Generated by NVIDIA NVVM Compiler
//
// Compiler Build ID: CL-36424714
// Cuda compilation tools, release 13.0, V13.0.88
// Based on NVVM 20.0.0
//

.version 9.0
.target sm_100
.address_size 64

	// .globl	_Z15gpu_hash_kernelmmPm
.const .align 8 .b8 P_DEV[48] = {1, 0, 0, 0, 0, 192, 8, 133, 187, 83, 7, 52, 3, 93, 11, 23, 47, 0, 194, 196, 53, 176, 98, 102, 123, 209, 198, 131, 116, 243, 55, 28, 1, 47, 59, 80, 77, 81, 122, 36, 53, 0, 195, 23, 70, 58, 174, 1};

.visible .entry _Z15gpu_hash_kernelmmPm(
	.param .u64 _Z15gpu_hash_kernelmmPm_param_0,
	.param .u64 _Z15gpu_hash_kernelmmPm_param_1,
	.param .u64 .ptr .align 1 _Z15gpu_hash_kernelmmPm_param_2
)
{
	.reg .b32 	%r<5>;
	.reg .b64 	%rd<186>;

	ld.param.u64 	%rd181, [_Z15gpu_hash_kernelmmPm_param_0];
	ld.param.u64 	%rd182, [_Z15gpu_hash_kernelmmPm_param_2];
	mov.u32 	%r1, %ctaid.x;
	mov.u32 	%r2, %ntid.x;
	mov.u32 	%r3, %tid.x;
	mad.lo.s32 	%r4, %r1, %r2, %r3;
	cvt.s64.s32 	%rd183, %r4;
	add.s64 	%rd19, %rd181, %rd183;
	xor.b64  	%rd20, %rd19, -7046029254386353131;
	mov.b64 	%rd169, 2;
	mov.b64 	%rd170, 3;
	mov.b64 	%rd171, 5;
	mov.b64 	%rd172, 7;
	mov.b64 	%rd173, 11;
	mov.b64 	%rd174, 13;
	mov.b64 	%rd21, 0;
	mov.u64 	%rd22, %rd21;
	mov.u64 	%rd23, %rd21;
	mov.u64 	%rd24, %rd21;
	// begin inline asm
	add.cc.u64 %rd19, %rd19, %rd169;
	addc.cc.u64 %rd20, %rd20, %rd170;
	addc.cc.u64 %rd21, %rd21, %rd171;
	addc.cc.u64 %rd22, %rd22, %rd172;
	addc.cc.u64 %rd23, %rd23, %rd173;
	addc.u64 %rd24, %rd24, %rd174;
	
	// end inline asm
	// begin inline asm
	add.cc.u64 %rd19, %rd19, %rd169;
	addc.cc.u64 %rd20, %rd20, %rd170;
	addc.cc.u64 %rd21, %rd21, %rd171;
	addc.cc.u64 %rd22, %rd22, %rd172;
	addc.cc.u64 %rd23, %rd23, %rd173;
	addc.u64 %rd24, %rd24, %rd174;
	
	// end inline asm
	// begin inline asm
	add.cc.u64 %rd19, %rd19, %rd169;
	addc.cc.u64 %rd20, %rd20, %rd170;
	addc.cc.u64 %rd21, %rd21, %rd171;
	addc.cc.u64 %rd22, %rd22, %rd172;
	addc.cc.u64 %rd23, %rd23, %rd173;
	addc.u64 %rd24, %rd24, %rd174;
	
	// end inline asm
	// begin inline asm
	add.cc.u64 %rd19, %rd19, %rd169;
	addc.cc.u64 %rd20, %rd20, %rd170;
	addc.cc.u64 %rd21, %rd21, %rd171;
	addc.cc.u64 %rd22, %rd22, %rd172;
	addc.cc.u64 %rd23, %rd23, %rd173;
	addc.u64 %rd24, %rd24, %rd174;
	
	// end inline asm
	// begin inline asm
	add.cc.u64 %rd19, %rd19, %rd169;
	addc.cc.u64 %rd20, %rd20, %rd170;
	addc.cc.u64 %rd21, %rd21, %rd171;
	addc.cc.u64 %rd22, %rd22, %rd172;
	addc.cc.u64 %rd23, %rd23, %rd173;
	addc.u64 %rd24, %rd24, %rd174;
	
	// end inline asm
	// begin inline asm
	add.cc.u64 %rd19, %rd19, %rd169;
	addc.cc.u64 %rd20, %rd20, %rd170;
	addc.cc.u64 %rd21, %rd21, %rd171;
	addc.cc.u64 %rd22, %rd22, %rd172;
	addc.cc.u64 %rd23, %rd23, %rd173;
	addc.u64 %rd24, %rd24, %rd174;
	
	// end inline asm
	// begin inline asm
	add.cc.u64 %rd19, %rd19, %rd169;
	addc.cc.u64 %rd20, %rd20, %rd170;
	addc.cc.u64 %rd21, %rd21, %rd171;
	addc.cc.u64 %rd22, %rd22, %rd172;
	addc.cc.u64 %rd23, %rd23, %rd173;
	addc.u64 %rd24, %rd24, %rd174;
	
	// end inline asm
	// begin inline asm
	add.cc.u64 %rd19, %rd19, %rd169;
	addc.cc.u64 %rd20, %rd20, %rd170;
	addc.cc.u64 %rd21, %rd21, %rd171;
	addc.cc.u64 %rd22, %rd22, %rd172;
	addc.cc.u64 %rd23, %rd23, %rd173;
	addc.u64 %rd24, %rd24, %rd174;
	
	// end inline asm
	// begin inline asm
	add.cc.u64 %rd19, %rd19, %rd169;
	addc.cc.u64 %rd20, %rd20, %rd170;
	addc.cc.u64 %rd21, %rd21, %rd171;
	addc.cc.u64 %rd22, %rd22, %rd172;
	addc.cc.u64 %rd23, %rd23, %rd173;
	addc.u64 %rd24, %rd24, %rd174;
	
	// end inline asm
	// begin inline asm
	add.cc.u64 %rd19, %rd19, %rd169;
	addc.cc.u64 %rd20, %rd20, %rd170;
	addc.cc.u64 %rd21, %rd21, %rd171;
	addc.cc.u64 %rd22, %rd22, %rd172;
	addc.cc.u64 %rd23, %rd23, %rd173;
	addc.u64 %rd24, %rd24, %rd174;
	
	// end inline asm
	cvta.to.global.u64 	%rd184, %rd182;
	atom.global.add.u64 	%rd185, [%rd184], 1;
	ret;

}


// ===== COMPILED SASS (sm_100) =====

	.target	sm_100

	.elftype	@"ET_EXEC"


//--------------------- .note.nv.tkinfo           --------------------------
	.section	.note.nv.tkinfo,"",@"SHT_NOTE"
	.sectionflags	@"SHF_NOTE_NV_TKINFO"
	.tkinfo
        /*0018*/ 	.word	0x00000002
        /*0030*/ 	.string	""
        /*0030*/ 	.string	"ptxas"
        /*0030*/ 	.string	"Cuda compilation tools, release 13.0, V13.0.88"
        /*0030*/ 	.string	"Build cuda_13.0.r13.0/compiler.36424714_0"
        /*0030*/ 	.string	"-arch sm_100 -m 64 "



//--------------------- .note.nv.cuinfo           --------------------------
	.section	.note.nv.cuinfo,"",@"SHT_NOTE"
	.sectionflags	@"SHF_NOTE_NV_CUINFO"
        /*0018*/ 	.short	0x0002
        /*001a*/ 	.short	0x0064
        /*001c*/ 	.short	0x0082
	.zero		2


//--------------------- .nv.info                  --------------------------
	.section	.nv.info,"",@"SHT_CUDA_INFO"
	.align	4


	//----- nvinfo : EIATTR_REGCOUNT
	.align		4
        /*0000*/ 	.byte	0x04, 0x2f
        /*0002*/ 	.short	(.L_2 - .L_1)
	.align		4
.L_1:
        /*0004*/ 	.word	index@(_Z15gpu_hash_kernelmmPm)
        /*0008*/ 	.word	0x00000008


	//----- nvinfo : EIATTR_FRAME_SIZE
	.align		4
.L_2:
        /*000c*/ 	.byte	0x04, 0x11
        /*000e*/ 	.short	(.L_4 - .L_3)
	.align		4
.L_3:
        /*0010*/ 	.word	index@(_Z15gpu_hash_kernelmmPm)
        /*0014*/ 	.word	0x00000000


	//----- nvinfo : EIATTR_MIN_STACK_SIZE
	.align		4
.L_4:
        /*0018*/ 	.byte	0x04, 0x12
        /*001a*/ 	.short	(.L_6 - .L_5)
	.align		4
.L_5:
        /*001c*/ 	.word	index@(_Z15gpu_hash_kernelmmPm)
        /*0020*/ 	.word	0x00000000
.L_6:


//--------------------- .nv.compat                --------------------------
	.section	.nv.compat,"",@"SHT_CUDA_COMPAT_INFO"
	.align	4
        /*0000*/ 	.byte	0x02, 0x09, 0x00, 0x00, 0x02, 0x02, 0x01, 0x00, 0x02, 0x05, 0x05, 0x00, 0x03, 0x07, 0x01, 0x01
        /*0010*/ 	.byte	0x02, 0x03, 0x00, 0x00, 0x02, 0x06, 0x01, 0x00, 0x04, 0x0b, 0x08, 0x00, 0x09, 0x00, 0x00, 0x00
        /*0020*/ 	.byte	0x00, 0x00, 0x00, 0x00


//--------------------- .nv.info._Z15gpu_hash_kernelmmPm --------------------------
	.section	.nv.info._Z15gpu_hash_kernelmmPm,"",@"SHT_CUDA_INFO"
	.sectionflags	@""
	.align	4


	//----- nvinfo : EIATTR_CUDA_API_VERSION
	.align		4
        /*0000*/ 	.byte	0x04, 0x37
        /*0002*/ 	.short	(.L_8 - .L_7)
.L_7:
        /*0004*/ 	.word	0x00000082


	//----- nvinfo : EIATTR_KPARAM_INFO
	.align		4
.L_8:
        /*0008*/ 	.byte	0x04, 0x17
        /*000a*/ 	.short	(.L_10 - .L_9)
.L_9:
        /*000c*/ 	.word	0x00000000
        /*0010*/ 	.short	0x0002
        /*0012*/ 	.short	0x0010
        /*0014*/ 	.byte	0x00, 0xf5, 0x21, 0x00


	//----- nvinfo : EIATTR_KPARAM_INFO
	.align		4
.L_10:
        /*0018*/ 	.byte	0x04, 0x17
        /*001a*/ 	.short	(.L_12 - .L_11)
.L_11:
        /*001c*/ 	.word	0x00000000
        /*0020*/ 	.short	0x0001
        /*0022*/ 	.short	0x0008
        /*0024*/ 	.byte	0x00, 0xf0, 0x21, 0x00


	//----- nvinfo : EIATTR_KPARAM_INFO
	.align		4
.L_12:
        /*0028*/ 	.byte	0x04, 0x17
        /*002a*/ 	.short	(.L_14 - .L_13)
.L_13:
        /*002c*/ 	.word	0x00000000
        /*0030*/ 	.short	0x0000
        /*0032*/ 	.short	0x0000
        /*0034*/ 	.byte	0x00, 0xf0, 0x21, 0x00


	//----- nvinfo : EIATTR_SPARSE_MMA_MASK
	.align		4
.L_14:
        /*0038*/ 	.byte	0x03, 0x50
        /*003a*/ 	.short	0x0000


	//----- nvinfo : EIATTR_MAXREG_COUNT
	.align		4
        /*003c*/ 	.byte	0x03, 0x1b
        /*003e*/ 	.short	0x00ff


	//----- nvinfo : EIATTR_MERCURY_ISA_VERSION
	.align		4
        /*0040*/ 	.byte	0x03, 0x5f
        /*0042*/ 	.short	0x0101


	//----- nvinfo : EIATTR_INT_WARP_WIDE_INSTR_OFFSETS
	.align		4
        /*0044*/ 	.byte	0x04, 0x31
        /*0046*/ 	.short	(.L_16 - .L_15)


	//   ....[0]....
.L_15:
        /*0048*/ 	.word	0x00000030


	//----- nvinfo : EIATTR_VRC_CTA_INIT_COUNT
	.align		4
.L_16:
        /*004c*/ 	.byte	0x02, 0x4a
	.zero		1
	.zero		1


	//----- nvinfo : EIATTR_EXIT_INSTR_OFFSETS
	.align		4
        /*0050*/ 	.byte	0x04, 0x1c
        /*0052*/ 	.short	(.L_18 - .L_17)


	//   ....[0]....
.L_17:
        /*0054*/ 	.word	0x000000f0


	//----- nvinfo : EIATTR_CBANK_PARAM_SIZE
	.align		4
.L_18:
        /*0058*/ 	.byte	0x03, 0x19
        /*005a*/ 	.short	0x0018


	//----- nvinfo : EIATTR_PARAM_CBANK
	.align		4
        /*005c*/ 	.byte	0x04, 0x0a
        /*005e*/ 	.short	(.L_20 - .L_19)
	.align		4
.L_19:
        /*0060*/ 	.word	index@(.nv.constant0._Z15gpu_hash_kernelmmPm)
        /*0064*/ 	.short	0x0380
        /*0066*/ 	.short	0x0018


	//----- nvinfo : EIATTR_SW_WAR
	.align		4
.L_20:
        /*0068*/ 	.byte	0x04, 0x36
        /*006a*/ 	.short	(.L_22 - .L_21)
.L_21:
        /*006c*/ 	.word	0x00000008
.L_22:


//--------------------- .nv.callgraph             --------------------------
	.section	.nv.callgraph,"",@"SHT_CUDA_CALLGRAPH"
	.align	4
	.sectionentsize	8
	.align		4
        /*0000*/ 	.word	0x00000000
	.align		4
        /*0004*/ 	.word	0xffffffff
	.align		4
        /*0008*/ 	.word	0x00000000
	.align		4
        /*000c*/ 	.word	0xfffffffe
	.align		4
        /*0010*/ 	.word	0x00000000
	.align		4
        /*0014*/ 	.word	0xfffffffd
	.align		4
        /*0018*/ 	.word	0x00000000
	.align		4
        /*001c*/ 	.word	0xfffffffc


//--------------------- .nv.constant3             --------------------------
	.section	.nv.constant3,"a",@progbits
	.align	8
.nv.constant3:
	.type		P_DEV,@object
	.size		P_DEV,(.L_0 - P_DEV)
P_DEV:
        /*0000*/ 	.byte	0x01, 0x00, 0x00, 0x00, 0x00, 0xc0, 0x08, 0x85, 0xbb, 0x53, 0x07, 0x34, 0x03, 0x5d, 0x0b, 0x17
        /*0010*/ 	.byte	0x2f, 0x00, 0xc2, 0xc4, 0x35, 0xb0, 0x62, 0x66, 0x7b, 0xd1, 0xc6, 0x83, 0x74, 0xf3, 0x37, 0x1c
        /*0020*/ 	.byte	0x01, 0x2f, 0x3b, 0x50, 0x4d, 0x51, 0x7a, 0x24, 0x35, 0x00, 0xc3, 0x17, 0x46, 0x3a, 0xae, 0x01
.L_0:


//--------------------- .text._Z15gpu_hash_kernelmmPm --------------------------
	.section	.text._Z15gpu_hash_kernelmmPm,"ax",@progbits
	.align	128
        .global         _Z15gpu_hash_kernelmmPm
        .type           _Z15gpu_hash_kernelmmPm,@function
        .size           _Z15gpu_hash_kernelmmPm,(.L_x_1 - _Z15gpu_hash_kernelmmPm)
        .other          _Z15gpu_hash_kernelmmPm,@"STO_CUDA_ENTRY STV_DEFAULT"
_Z15gpu_hash_kernelmmPm:
.text._Z15gpu_hash_kernelmmPm:
[----:B------:R-:W-:Y:S01]  /*0000*/  LDC R1, c[0x0][0x37c] ;  /* 0x0000df00ff017b82 */ /* 0x000fe20000000800 */
[----:B------:R-:W0:Y:S07]  /*0010*/  S2R R0, SR_LANEID ;  /* 0x0000000000007919 */ /* 0x000e2e0000000000 */
[----:B------:R-:W1:Y:S01]  /*0020*/  LDC.64 R2, c[0x0][0x390] ;  /* 0x0000e400ff027b82 */ /* 0x000e620000000a00 */
[----:B------:R-:W-:Y:S01]  /*0030*/  VOTEU.ANY UR4, UPT, PT ;  /* 0x0000000000047886 */ /* 0x000fe200038e0100 */
[----:B------:R-:W1:Y:S01]  /*0040*/  LDCU.64 UR8, c[0x0][0x358] ;  /* 0x00006b00ff0877ac */ /* 0x000e620008000a00 */
[----:B------:R-:W-:-:S02]  /*0050*/  UPOPC UR6, UR4 ;  /* 0x00000004000672bf */ /* 0x000fc40008000000 */
[----:B------:R-:W-:Y:S02]  /*0060*/  UFLO.U32 UR5, UR4 ;  /* 0x00000004000572bd */ /* 0x000fe400080e0000 */
[----:B------:R-:W-:Y:S01]  /*0070*/  UIMAD.WIDE.U32 UR6, UR6, 0x1, URZ ;  /* 0x00000001060678a5 */ /* 0x000fe2000f8e00ff */
[----:B------:R-:W-:-:S03]  /*0080*/  UMOV UR4, URZ ;  /* 0x000000ff00047c82 */ /* 0x000fc60008000000 */
[----:B------:R-:W-:Y:S02]  /*0090*/  UIADD3 UR4, UPT, UPT, UR7, UR4, URZ ;  /* 0x0000000407047290 */ /* 0x000fe4000fffe0ff */
[----:B------:R-:W-:Y:S01]  /*00a0*/  MOV R5, UR7 ;  /* 0x0000000700057c02 */ /* 0x000fe20008000f00 */
[----:B------:R-:W-:-:S03]  /*00b0*/  IMAD.U32 R4, RZ, RZ, UR6 ;  /* 0x00000006ff047e24 */ /* 0x000fc6000f8e00ff */
[----:B------:R-:W-:Y:S01]  /*00c0*/  IMAD.U32 R5, RZ, RZ, UR4 ;  /* 0x00000004ff057e24 */ /* 0x000fe2000f8e00ff */
[----:B0-----:R-:W-:-:S13]  /*00d0*/  ISETP.EQ.U32.AND P0, PT, R0, UR5, PT ;  /* 0x0000000500007c0c */ /* 0x001fda000bf02070 */
[----:B-1----:R-:W-:Y:S01]  /*00e0*/  @P0 REDG.E.ADD.64.STRONG.GPU desc[UR8][R2.64], R4 ;  /* 0x000000040200098e */ /* 0x002fe2000c12e508 */
[----:B------:R-:W-:Y:S05]  /*00f0*/  EXIT ;  /* 0x000000000000794d */ /* 0x000fea0003800000 */
.L_x_0:
[----:B------:R-:W-:-:S00]  /*0100*/  BRA `(.L_x_0) ;  /* 0xfffffffc00fc7947 */ /* 0x000fc0000383ffff */
[----:B------:R-:W-:-:S00]  /*0110*/  NOP ;  /* 0x0000000000007918 */ /* 0x000fc00000000000 */
        /* <DEDUP_REMOVED lines=14> */
.L_x_1:


//--------------------- .nv.shared.reserved.0     --------------------------
	.section	.nv.shared.reserved.0,"aw",@nobits
	.weak		__nv_reservedSMEM_offset_0_alias
	.size		__nv_reservedSMEM_offset_0_alias, 0, 64
	.other		__nv_reservedSMEM_offset_0_alias,@"STO_CUDA_RESERVED_SHARED STV_DEFAULT"
__nv_reservedSMEM_offset_0_alias:
	.zero		0
	.zero		64


//--------------------- .nv.constant0._Z15gpu_hash_kernelmmPm --------------------------
	.section	.nv.constant0._Z15gpu_hash_kernelmmPm,"a",@progbits
	.sectionflags	@""
	.align	4
.nv.constant0._Z15gpu_hash_kernelmmPm:
	.zero		920


//--------------------- SYMBOLS --------------------------

	.type		.nv.reservedSmem.offset0,@object
	.size		.nv.reservedSmem.offset0,0x4
